//
// Generated by NVIDIA NVVM Compiler
//
// Compiler Build ID: CL-36424714
// Cuda compilation tools, release 13.0, V13.0.88
// Based on NVVM 20.0.0
//

.version 9.0
.target sm_100
.address_size 64

	// .globl	_Z11sobelFilterPjS_ii

.visible .entry _Z11sobelFilterPjS_ii(
	.param .u64 .ptr .align 1 _Z11sobelFilterPjS_ii_param_0,
	.param .u64 .ptr .align 1 _Z11sobelFilterPjS_ii_param_1,
	.param .u32 _Z11sobelFilterPjS_ii_param_2,
	.param .u32 _Z11sobelFilterPjS_ii_param_3
)
{
	.reg .pred 	%p<4>;
	.reg .b32 	%r<45>;
	.reg .b32 	%f<72>;
	.reg .b64 	%rd<12>;

	ld.param.u64 	%rd1, [_Z11sobelFilterPjS_ii_param_0];
	ld.param.u64 	%rd2, [_Z11sobelFilterPjS_ii_param_1];
	ld.param.u32 	%r3, [_Z11sobelFilterPjS_ii_param_2];
	ld.param.u32 	%r4, [_Z11sobelFilterPjS_ii_param_3];
	mov.u32 	%r6, %ctaid.x;
	mov.u32 	%r7, %ntid.x;
	mov.u32 	%r8, %tid.x;
	mad.lo.s32 	%r1, %r6, %r7, %r8;
	mov.u32 	%r9, %ctaid.y;
	mov.u32 	%r10, %ntid.y;
	mov.u32 	%r11, %tid.y;
	mad.lo.s32 	%r12, %r9, %r10, %r11;
	setp.ge.s32 	%p1, %r1, %r3;
	setp.ge.s32 	%p2, %r12, %r4;
	or.pred  	%p3, %p1, %p2;
	@%p3 bra 	$L__BB0_2;
	cvta.to.global.u64 	%rd3, %rd2;
	cvta.to.global.u64 	%rd4, %rd1;
	add.s32 	%r13, %r12, -1;
	mad.lo.s32 	%r14, %r3, %r13, %r1;
	add.s32 	%r15, %r14, -1;
	add.s32 	%r16, %r15, %r3;
	mul.lo.s32 	%r17, %r15, 3;
	mul.wide.s32 	%rd5, %r17, 4;
	add.s64 	%rd6, %rd4, %rd5;
	ld.global.u32 	%r18, [%rd6];
	cvt.rn.f32.u32 	%f1, %r18;
	ld.global.u32 	%r19, [%rd6+24];
	cvt.rn.f32.u32 	%f2, %r19;
	sub.f32 	%f3, %f2, %f1;
	mul.wide.s32 	%rd7, %r3, 12;
	add.s64 	%rd8, %rd6, %rd7;
	ld.global.u32 	%r20, [%rd8];
	cvt.rn.f32.u32 	%f4, %r20;
	add.f32 	%f5, %f4, %f4;
	sub.f32 	%f6, %f3, %f5;
	ld.global.u32 	%r21, [%rd8+24];
	cvt.rn.f32.u32 	%f7, %r21;
	fma.rn.f32 	%f8, %f7, 0f40000000, %f6;
	add.s64 	%rd9, %rd8, %rd7;
	ld.global.u32 	%r22, [%rd9];
	cvt.rn.f32.u32 	%f9, %r22;
	sub.f32 	%f10, %f8, %f9;
	ld.global.u32 	%r23, [%rd9+24];
	cvt.rn.f32.u32 	%f11, %r23;
	add.f32 	%f12, %f10, %f11;
	add.f32 	%f13, %f12, 0f00000000;
	ld.global.u32 	%r24, [%rd6+12];
	cvt.rn.f32.u32 	%f14, %r24;
	mul.f32 	%f15, %f14, 0fC0000000;
	sub.f32 	%f16, %f15, %f1;
	sub.f32 	%f17, %f16, %f2;
	add.f32 	%f18, %f17, %f9;
	ld.global.u32 	%r25, [%rd9+12];
	cvt.rn.f32.u32 	%f19, %r25;
	fma.rn.f32 	%f20, %f19, 0f40000000, %f18;
	add.f32 	%f21, %f20, %f11;
	add.f32 	%f22, %f21, 0f00000000;
	ld.global.u32 	%r26, [%rd6+4];
	cvt.rn.f32.u32 	%f23, %r26;
	ld.global.u32 	%r27, [%rd6+28];
	cvt.rn.f32.u32 	%f24, %r27;
	sub.f32 	%f25, %f24, %f23;
	ld.global.u32 	%r28, [%rd8+4];
	cvt.rn.f32.u32 	%f26, %r28;
	add.f32 	%f27, %f26, %f26;
	sub.f32 	%f28, %f25, %f27;
	ld.global.u32 	%r29, [%rd8+28];
	cvt.rn.f32.u32 	%f29, %r29;
	fma.rn.f32 	%f30, %f29, 0f40000000, %f28;
	ld.global.u32 	%r30, [%rd9+4];
	cvt.rn.f32.u32 	%f31, %r30;
	sub.f32 	%f32, %f30, %f31;
	ld.global.u32 	%r31, [%rd9+28];
	cvt.rn.f32.u32 	%f33, %r31;
	add.f32 	%f34, %f32, %f33;
	add.f32 	%f35, %f13, %f34;
	ld.global.u32 	%r32, [%rd6+16];
	cvt.rn.f32.u32 	%f36, %r32;
	mul.f32 	%f37, %f36, 0fC0000000;
	sub.f32 	%f38, %f37, %f23;
	sub.f32 	%f39, %f38, %f24;
	add.f32 	%f40, %f39, %f31;
	ld.global.u32 	%r33, [%rd9+16];
	cvt.rn.f32.u32 	%f41, %r33;
	fma.rn.f32 	%f42, %f41, 0f40000000, %f40;
	add.f32 	%f43, %f42, %f33;
	add.f32 	%f44, %f22, %f43;
	ld.global.u32 	%r34, [%rd6+8];
	cvt.rn.f32.u32 	%f45, %r34;
	ld.global.u32 	%r35, [%rd6+32];
	cvt.rn.f32.u32 	%f46, %r35;
	sub.f32 	%f47, %f46, %f45;
	ld.global.u32 	%r36, [%rd8+8];
	cvt.rn.f32.u32 	%f48, %r36;
	add.f32 	%f49, %f48, %f48;
	sub.f32 	%f50, %f47, %f49;
	ld.global.u32 	%r37, [%rd8+32];
	cvt.rn.f32.u32 	%f51, %r37;
	fma.rn.f32 	%f52, %f51, 0f40000000, %f50;
	ld.global.u32 	%r38, [%rd9+8];
	cvt.rn.f32.u32 	%f53, %r38;
	sub.f32 	%f54, %f52, %f53;
	ld.global.u32 	%r39, [%rd9+32];
	cvt.rn.f32.u32 	%f55, %r39;
	add.f32 	%f56, %f54, %f55;
	add.f32 	%f57, %f35, %f56;
	ld.global.u32 	%r40, [%rd6+20];
	cvt.rn.f32.u32 	%f58, %r40;
	mul.f32 	%f59, %f58, 0fC0000000;
	sub.f32 	%f60, %f59, %f45;
	sub.f32 	%f61, %f60, %f46;
	add.f32 	%f62, %f61, %f53;
	ld.global.u32 	%r41, [%rd9+20];
	cvt.rn.f32.u32 	%f63, %r41;
	fma.rn.f32 	%f64, %f63, 0f40000000, %f62;
	add.f32 	%f65, %f64, %f55;
	add.f32 	%f66, %f44, %f65;
	mul.f32 	%f67, %f66, %f66;
	fma.rn.f32 	%f68, %f57, %f57, %f67;
	sqrt.rn.f32 	%f69, %f68;
	min.f32 	%f70, %f69, 0f437F0000;
	max.f32 	%f71, %f70, 0f00000000;
	mad.lo.s32 	%r42, %r16, 3, 3;
	cvt.rzi.u32.f32 	%r43, %f71;
	and.b32  	%r44, %r43, 255;
	mul.wide.s32 	%rd10, %r42, 4;
	add.s64 	%rd11, %rd3, %rd10;
	st.global.u32 	[%rd11], %r44;
	st.global.u32 	[%rd11+4], %r44;
	st.global.u32 	[%rd11+8], %r44;
$L__BB0_2:
	ret;

}


// ===== COMPILED SASS (sm_100) =====

	.target	sm_100

	.elftype	@"ET_EXEC"


//--------------------- .note.nv.tkinfo           --------------------------
	.section	.note.nv.tkinfo,"",@"SHT_NOTE"
	.sectionflags	@"SHF_NOTE_NV_TKINFO"
	.tkinfo
        /*0018*/ 	.word	0x00000002
        /*0030*/ 	.string	""
        /*0030*/ 	.string	"ptxas"
        /*0030*/ 	.string	"Cuda compilation tools, release 13.0, V13.0.88"
        /*0030*/ 	.string	"Build cuda_13.0.r13.0/compiler.36424714_0"
        /*0030*/ 	.string	"-arch sm_100 -m 64 "



//--------------------- .note.nv.cuinfo           --------------------------
	.section	.note.nv.cuinfo,"",@"SHT_NOTE"
	.sectionflags	@"SHF_NOTE_NV_CUINFO"
        /*0018*/ 	.short	0x0002
        /*001a*/ 	.short	0x0064
        /*001c*/ 	.short	0x0082
	.zero		2


//--------------------- .nv.info                  --------------------------
	.section	.nv.info,"",@"SHT_CUDA_INFO"
	.align	4


	//----- nvinfo : EIATTR_REGCOUNT
	.align		4
        /*0000*/ 	.byte	0x04, 0x2f
        /*0002*/ 	.short	(.L_1 - .L_0)
	.align		4
.L_0:
        /*0004*/ 	.word	index@(_Z11sobelFilterPjS_ii)
        /*0008*/ 	.word	0x00000020


	//----- nvinfo : EIATTR_FRAME_SIZE
	.align		4
.L_1:
        /*000c*/ 	.byte	0x04, 0x11
        /*000e*/ 	.short	(.L_3 - .L_2)
	.align		4
.L_2:
        /*0010*/ 	.word	index@($__internal_0_$__cuda_sm20_sqrt_rn_f32_slowpath)
        /*0014*/ 	.word	0x00000000


	//----- nvinfo : EIATTR_FRAME_SIZE
	.align		4
.L_3:
        /*0018*/ 	.byte	0x04, 0x11
        /*001a*/ 	.short	(.L_5 - .L_4)
	.align		4
.L_4:
        /*001c*/ 	.word	index@(_Z11sobelFilterPjS_ii)
        /*0020*/ 	.word	0x00000000


	//----- nvinfo : EIATTR_MIN_STACK_SIZE
	.align		4
.L_5:
        /*0024*/ 	.byte	0x04, 0x12
        /*0026*/ 	.short	(.L_7 - .L_6)
	.align		4
.L_6:
        /*0028*/ 	.word	index@(_Z11sobelFilterPjS_ii)
        /*002c*/ 	.word	0x00000000
.L_7:


//--------------------- .nv.compat                --------------------------
	.section	.nv.compat,"",@"SHT_CUDA_COMPAT_INFO"
	.align	4
        /*0000*/ 	.byte	0x02, 0x09, 0x00, 0x00, 0x02, 0x02, 0x01, 0x00, 0x02, 0x05, 0x05, 0x00, 0x03, 0x07, 0x01, 0x01
        /*0010*/ 	.byte	0x02, 0x03, 0x00, 0x00, 0x02, 0x06, 0x01, 0x00, 0x04, 0x0b, 0x08, 0x00, 0x01, 0x00, 0x00, 0x00
        /*0020*/ 	.byte	0x00, 0x00, 0x00, 0x00


//--------------------- .nv.info._Z11sobelFilterPjS_ii --------------------------
	.section	.nv.info._Z11sobelFilterPjS_ii,"",@"SHT_CUDA_INFO"
	.sectionflags	@""
	.align	4


	//----- nvinfo : EIATTR_CUDA_API_VERSION
	.align		4
        /*0000*/ 	.byte	0x04, 0x37
        /*0002*/ 	.short	(.L_9 - .L_8)
.L_8:
        /*0004*/ 	.word	0x00000082


	//----- nvinfo : EIATTR_KPARAM_INFO
	.align		4
.L_9:
        /*0008*/ 	.byte	0x04, 0x17
        /*000a*/ 	.short	(.L_11 - .L_10)
.L_10:
        /*000c*/ 	.word	0x00000000
        /*0010*/ 	.short	0x0003
        /*0012*/ 	.short	0x0014
        /*0014*/ 	.byte	0x00, 0xf0, 0x11, 0x00


	//----- nvinfo : EIATTR_KPARAM_INFO
	.align		4
.L_11:
        /*0018*/ 	.byte	0x04, 0x17
        /*001a*/ 	.short	(.L_13 - .L_12)
.L_12:
        /*001c*/ 	.word	0x00000000
        /*0020*/ 	.short	0x0002
        /*0022*/ 	.short	0x0010
        /*0024*/ 	.byte	0x00, 0xf0, 0x11, 0x00


	//----- nvinfo : EIATTR_KPARAM_INFO
	.align		4
.L_13:
        /*0028*/ 	.byte	0x04, 0x17
        /*002a*/ 	.short	(.L_15 - .L_14)
.L_14:
        /*002c*/ 	.word	0x00000000
        /*0030*/ 	.short	0x0001
        /*0032*/ 	.short	0x0008
        /*0034*/ 	.byte	0x00, 0xf5, 0x21, 0x00


	//----- nvinfo : EIATTR_KPARAM_INFO
	.align		4
.L_15:
        /*0038*/ 	.byte	0x04, 0x17
        /*003a*/ 	.short	(.L_17 - .L_16)
.L_16:
        /*003c*/ 	.word	0x00000000
        /*0040*/ 	.short	0x0000
        /*0042*/ 	.short	0x0000
        /*0044*/ 	.byte	0x00, 0xf5, 0x21, 0x00


	//----- nvinfo : EIATTR_SPARSE_MMA_MASK
	.align		4
.L_17:
        /*0048*/ 	.byte	0x03, 0x50
        /*004a*/ 	.short	0x0000


	//----- nvinfo : EIATTR_MAXREG_COUNT
	.align		4
        /*004c*/ 	.byte	0x03, 0x1b
        /*004e*/ 	.short	0x00ff


	//----- nvinfo : EIATTR_MERCURY_ISA_VERSION
	.align		4
        /*0050*/ 	.byte	0x03, 0x5f
        /*0052*/ 	.short	0x0101


	//----- nvinfo : EIATTR_VRC_CTA_INIT_COUNT
	.align		4
        /*0054*/ 	.byte	0x02, 0x4a
	.zero		1
	.zero		1


	//----- nvinfo : EIATTR_EXIT_INSTR_OFFSETS
	.align		4
        /*0058*/ 	.byte	0x04, 0x1c
        /*005a*/ 	.short	(.L_19 - .L_18)


	//   ....[0]....
.L_18:
        /*005c*/ 	.word	0x000000c0


	//   ....[1]....
        /*0060*/ 	.word	0x00000880


	//----- nvinfo : EIATTR_CRS_STACK_SIZE
	.align		4
.L_19:
        /*0064*/ 	.byte	0x04, 0x1e
        /*0066*/ 	.short	(.L_21 - .L_20)
.L_20:
        /*0068*/ 	.word	0x00000000


	//----- nvinfo : EIATTR_CBANK_PARAM_SIZE
	.align		4
.L_21:
        /*006c*/ 	.byte	0x03, 0x19
        /*006e*/ 	.short	0x0018


	//----- nvinfo : EIATTR_PARAM_CBANK
	.align		4
        /*0070*/ 	.byte	0x04, 0x0a
        /*0072*/ 	.short	(.L_23 - .L_22)
	.align		4
.L_22:
        /*0074*/ 	.word	index@(.nv.constant0._Z11sobelFilterPjS_ii)
        /*0078*/ 	.short	0x0380
        /*007a*/ 	.short	0x0018


	//----- nvinfo : EIATTR_SW_WAR
	.align		4
.L_23:
        /*007c*/ 	.byte	0x04, 0x36
        /*007e*/ 	.short	(.L_25 - .L_24)
.L_24:
        /*0080*/ 	.word	0x00000008
.L_25:


//--------------------- .nv.callgraph             --------------------------
	.section	.nv.callgraph,"",@"SHT_CUDA_CALLGRAPH"
	.align	4
	.sectionentsize	8
	.align		4
        /*0000*/ 	.word	0x00000000
	.align		4
        /*0004*/ 	.word	0xffffffff
	.align		4
        /*0008*/ 	.word	0x00000000
	.align		4
        /*000c*/ 	.word	0xfffffffe
	.align		4
        /*0010*/ 	.word	0x00000000
	.align		4
        /*0014*/ 	.word	0xfffffffd
	.align		4
        /*0018*/ 	.word	0x00000000
	.align		4
        /*001c*/ 	.word	0xfffffffc


//--------------------- .text._Z11sobelFilterPjS_ii --------------------------
	.section	.text._Z11sobelFilterPjS_ii,"ax",@progbits
	.align	128
        .global         _Z11sobelFilterPjS_ii
        .type           _Z11sobelFilterPjS_ii,@function
        .size           _Z11sobelFilterPjS_ii,(.L_x_5 - _Z11sobelFilterPjS_ii)
        .other          _Z11sobelFilterPjS_ii,@"STO_CUDA_ENTRY STV_DEFAULT"
_Z11sobelFilterPjS_ii:
.text._Z11sobelFilterPjS_ii:
[----:B------:R-:W-:Y:S01]  /*0000*/  LDC R1, c[0x0][0x37c] ;  /* 0x0000df00ff017b82 */ /* 0x000fe20000000800 */
[----:B------:R-:W0:Y:S07]  /*0010*/  S2R R5, SR_TID.Y ;  /* 0x0000000000057919 */ /* 0x000e2e0000002200 */
[----:B------:R-:W1:Y:S01]  /*0020*/  LDC R7, c[0x0][0x360] ;  /* 0x0000d800ff077b82 */ /* 0x000e620000000800 */
[----:B------:R-:W1:Y:S07]  /*0030*/  S2R R4, SR_TID.X ;  /* 0x0000000000047919 */ /* 0x000e6e0000002100 */
[----:B------:R-:W0:Y:S08]  /*0040*/  S2UR UR5, SR_CTAID.Y ;  /* 0x00000000000579c3 */ /* 0x000e300000002600 */
[----:B------:R-:W0:Y:S08]  /*0050*/  LDC R0, c[0x0][0x364] ;  /* 0x0000d900ff007b82 */ /* 0x000e300000000800 */
[----:B------:R-:W1:Y:S08]  /*0060*/  S2UR UR4, SR_CTAID.X ;  /* 0x00000000000479c3 */ /* 0x000e700000002500 */
[----:B------:R-:W2:Y:S01]  /*0070*/  LDC.64 R2, c[0x0][0x390] ;  /* 0x0000e400ff027b82 */ /* 0x000ea20000000a00 */
[----:B0-----:R-:W-:-:S02]  /*0080*/  IMAD R0, R0, UR5, R5 ;  /* 0x0000000500007c24 */ /* 0x001fc4000f8e0205 */
[----:B-1----:R-:W-:-:S03]  /*0090*/  IMAD R7, R7, UR4, R4 ;  /* 0x0000000407077c24 */ /* 0x002fc6000f8e0204 */
[----:B--2---:R-:W-:-:S04]  /*00a0*/  ISETP.GE.AND P0, PT, R0, R3, PT ;  /* 0x000000030000720c */ /* 0x004fc80003f06270 */
[----:B------:R-:W-:-:S13]  /*00b0*/  ISETP.GE.OR P0, PT, R7, R2, P0 ;  /* 0x000000020700720c */ /* 0x000fda0000706670 */
[----:B------:R-:W-:Y:S05]  /*00c0*/  @P0 EXIT ;  /* 0x000000000000094d */ /* 0x000fea0003800000 */
[----:B------:R-:W0:Y:S01]  /*00d0*/  LDC.64 R4, c[0x0][0x380] ;  /* 0x0000e000ff047b82 */ /* 0x000e220000000a00 */
[----:B------:R-:W-:Y:S01]  /*00e0*/  IADD3 R3, PT, PT, R0, -0x1, RZ ;  /* 0xffffffff00037810 */ /* 0x000fe20007ffe0ff */
[----:B------:R-:W-:Y:S01]  /*00f0*/  HFMA2 R0, -RZ, RZ, 0, 1.78813934326171875e-07 ;  /* 0x00000003ff007431 */ /* 0x000fe200000001ff */
[----:B------:R-:W1:Y:S03]  /*0100*/  LDCU.64 UR4, c[0x0][0x358] ;  /* 0x00006b00ff0477ac */ /* 0x000e660008000a00 */
[----:B------:R-:W-:-:S04]  /*0110*/  IMAD R3, R3, R2, R7 ;  /* 0x0000000203037224 */ /* 0x000fc800078e0207 */
[----:B------:R-:W-:-:S04]  /*0120*/  IMAD R7, R3, R0, -0x3 ;  /* 0xfffffffd03077424 */ /* 0x000fc800078e0200 */
[----:B0-----:R-:W-:-:S05]  /*0130*/  IMAD.WIDE R4, R7, 0x4, R4 ;  /* 0x0000000407047825 */ /* 0x001fca00078e0204 */
[----:B-1----:R-:W2:Y:S04]  /*0140*/  LDG.E R25, desc[UR4][R4.64] ;  /* 0x0000000404197981 */ /* 0x002ea8000c1e1900 */
[----:B------:R-:W3:Y:S04]  /*0150*/  LDG.E R28, desc[UR4][R4.64+0xc] ;  /* 0x00000c04041c7981 */ /* 0x000ee8000c1e1900 */
[----:B------:R-:W4:Y:S01]  /*0160*/  LDG.E R27, desc[UR4][R4.64+0x18] ;  /* 0x00001804041b7981 */ /* 0x000f22000c1e1900 */
[----:B------:R-:W-:-:S03]  /*0170*/  IMAD.WIDE R8, R2, 0xc, R4 ;  /* 0x0000000c02087825 */ /* 0x000fc600078e0204 */
[----:B------:R-:W5:Y:S04]  /*0180*/  LDG.E R20, desc[UR4][R4.64+0x4] ;  /* 0x0000040404147981 */ /* 0x000f68000c1e1900 */
[----:B------:R-:W5:Y:S01]  /*0190*/  LDG.E R12, desc[UR4][R8.64] ;  /* 0x00000004080c7981 */ /* 0x000f62000c1e1900 */
[----:B------:R-:W-:-:S03]  /*01a0*/  IMAD.WIDE R6, R2, 0xc, R8 ;  /* 0x0000000c02067825 */ /* 0x000fc600078e0208 */
[----:B------:R-:W5:Y:S04]  /*01b0*/  LDG.E R19, desc[UR4][R4.64+0x10] ;  /* 0x0000100404137981 */ /* 0x000f68000c1e1900 */
        /* <DEDUP_REMOVED lines=11> */
[----:B------:R3:W5:Y:S04]  /*0270*/  LDG.E R11, desc[UR4][R4.64+0x20] ;  /* 0x00002004040b7981 */ /* 0x000768000c1e1900 */
[----:B------:R-:W5:Y:S04]  /*0280*/  LDG.E R24, desc[UR4][R8.64+0x8] ;  /* 0x0000080408187981 */ /* 0x000f68000c1e1900 */
[----:B------:R0:W5:Y:S04]  /*0290*/  LDG.E R26, desc[UR4][R8.64+0x20] ;  /* 0x00002004081a7981 */ /* 0x000168000c1e1900 */
[----:B------:R-:W5:Y:S01]  /*02a0*/  LDG.E R5, desc[UR4][R6.64+0x8] ;  /* 0x0000080406057981 */ /* 0x000f62000c1e1900 */
[----:B--2---:R-:W-:-:S03]  /*02b0*/  I2FP.F32.U32 R29, R25 ;  /* 0x00000019001d7245 */ /* 0x004fc60000201000 */
[----:B------:R-:W2:Y:S01]  /*02c0*/  LDG.E R25, desc[UR4][R6.64+0x1c] ;  /* 0x00001c0406197981 */ /* 0x000ea2000c1e1900 */
[----:B---3--:R-:W-:Y:S02]  /*02d0*/  I2FP.F32.U32 R4, R28 ;  /* 0x0000001c00047245 */ /* 0x008fe40000201000 */
[----:B----4-:R-:W-:-:S03]  /*02e0*/  I2FP.F32.U32 R28, R27 ;  /* 0x0000001b001c7245 */ /* 0x010fc60000201000 */
[----:B------:R-:W-:Y:S02]  /*02f0*/  FFMA R27, R4, -2, -R29 ;  /* 0xc0000000041b7823 */ /* 0x000fe4000000081d */
[----:B------:R-:W3:Y:S01]  /*0300*/  LDG.E R4, desc[UR4][R6.64+0x14] ;  /* 0x0000140406047981 */ /* 0x000ee2000c1e1900 */
[----:B------:R-:W-:Y:S01]  /*0310*/  FADD R29, -R29, R28 ;  /* 0x0000001c1d1d7221 */ /* 0x000fe20000000100 */
[----:B------:R-:W-:Y:S02]  /*0320*/  FADD R28, -R28, R27 ;  /* 0x0000001b1c1c7221 */ /* 0x000fe40000000100 */
[----:B------:R1:W4:Y:S01]  /*0330*/  LDG.E R27, desc[UR4][R6.64+0x20] ;  /* 0x00002004061b7981 */ /* 0x000322000c1e1900 */
[----:B-----5:R-:W-:Y:S02]  /*0340*/  I2FP.F32.U32 R12, R12 ;  /* 0x0000000c000c7245 */ /* 0x020fe40000201000 */
[----:B------:R-:W-:Y:S02]  /*0350*/  I2FP.F32.U32 R20, R20 ;  /* 0x0000001400147245 */ /* 0x000fe40000201000 */
[----:B------:R-:W-:Y:S01]  /*0360*/  I2FP.F32.U32 R19, R19 ;  /* 0x0000001300137245 */ /* 0x000fe20000201000 */
[----:B------:R-:W-:Y:S01]  /*0370*/  FADD R12, R12, R12 ;  /* 0x0000000c0c0c7221 */ /* 0x000fe20000000000 */
[----:B------:R-:W-:-:S03]  /*0380*/  I2FP.F32.U32 R21, R21 ;  /* 0x0000001500157245 */ /* 0x000fc60000201000 */
[----:B------:R-:W-:Y:S01]  /*0390*/  FADD R12, R29, -R12 ;  /* 0x8000000c1d0c7221 */ /* 0x000fe20000000000 */
[----:B------:R-:W-:Y:S02]  /*03a0*/  I2FP.F32.U32 R18, R18 ;  /* 0x0000001200127245 */ /* 0x000fe40000201000 */
[----:B0-----:R-:W-:Y:S01]  /*03b0*/  I2FP.F32.U32 R9, R0 ;  /* 0x0000000000097245 */ /* 0x001fe20000201000 */
[----:B------:R-:W-:Y:S01]  /*03c0*/  FFMA R0, R19, -2, -R20 ;  /* 0xc000000013007823 */ /* 0x000fe20000000814 */
[----:B------:R-:W-:Y:S01]  /*03d0*/  FADD R20, -R20, R21 ;  /* 0x0000001514147221 */ /* 0x000fe20000000100 */
[----:B------:R-:W-:Y:S01]  /*03e0*/  I2FP.F32.U32 R15, R15 ;  /* 0x0000000f000f7245 */ /* 0x000fe20000201000 */
[----:B-1----:R-:W-:Y:S01]  /*03f0*/  FADD R7, R18, R18 ;  /* 0x0000001212077221 */ /* 0x002fe20000000000 */
[----:B------:R-:W-:Y:S01]  /*0400*/  FFMA R6, R9, 2, R12 ;  /* 0x4000000009067823 */ /* 0x000fe2000000000c */
[----:B------:R-:W-:Y:S01]  /*0410*/  FADD R0, -R21, R0 ;  /* 0x0000000015007221 */ /* 0x000fe20000000100 */
[----:B------:R-:W-:Y:S01]  /*0420*/  I2FP.F32.U32 R13, R13 ;  /* 0x0000000d000d7245 */ /* 0x000fe20000201000 */
[----:B------:R-:W-:Y:S01]  /*0430*/  FADD R28, R15, R28 ;  /* 0x0000001c0f1c7221 */ /* 0x000fe20000000000 */
[----:B------:R-:W-:Y:S01]  /*0440*/  FADD R20, R20, -R7 ;  /* 0x8000000714147221 */ /* 0x000fe20000000000 */
[----:B------:R-:W-:-:S02]  /*0450*/  I2FP.F32.U32 R9, R16 ;  /* 0x0000001000097245 */ /* 0x000fc40000201000 */
[----:B------:R-:W-:Y:S01]  /*0460*/  FADD R8, R13, R0 ;  /* 0x000000000d087221 */ /* 0x000fe20000000000 */
[----:B------:R-:W-:Y:S01]  /*0470*/  I2FP.F32.U32 R17, R17 ;  /* 0x0000001100117245 */ /* 0x000fe20000201000 */
[----:B------:R-:W-:Y:S01]  /*0480*/  FADD R6, R6, -R15 ;  /* 0x8000000f06067221 */ /* 0x000fe20000000000 */
[----:B------:R-:W-:Y:S01]  /*0490*/  FFMA R28, R9, 2, R28 ;  /* 0x40000000091c7823 */ /* 0x000fe2000000001c */
[----:B------:R-:W-:Y:S02]  /*04a0*/  I2FP.F32.U32 R23, R23 ;  /* 0x0000001700177245 */ /* 0x000fe40000201000 */
[----:B------:R-:W-:Y:S01]  /*04b0*/  FFMA R17, R17, 2, R20 ;  /* 0x4000000011117823 */ /* 0x000fe20000000014 */
[----:B------:R-:W-:Y:S02]  /*04c0*/  I2FP.F32.U32 R7, R10 ;  /* 0x0000000a00077245 */ /* 0x000fe40000201000 */
[----:B------:R-:W-:Y:S01]  /*04d0*/  FFMA R23, R23, 2, R8 ;  /* 0x4000000017177823 */ /* 0x000fe20000000008 */
[----:B------:R-:W-:-:S02]  /*04e0*/  I2FP.F32.U32 R14, R14 ;  /* 0x0000000e000e7245 */ /* 0x000fc40000201000 */
[----:B------:R-:W-:Y:S01]  /*04f0*/  FADD R0, R7, R28 ;  /* 0x0000001c07007221 */ /* 0x000fe20000000000 */
[----:B------:R-:W-:Y:S01]  /*0500*/  FADD R6, R6, R7 ;  /* 0x0000000706067221 */ /* 0x000fe20000000000 */
[----:B------:R-:W-:Y:S01]  /*0510*/  I2FP.F32.U32 R9, R22 ;  /* 0x0000001600097245 */ /* 0x000fe20000201000 */
[----:B------:R-:W-:Y:S01]  /*0520*/  FADD R7, R17, -R13 ;  /* 0x8000000d11077221 */ /* 0x000fe20000000000 */
[----:B------:R-:W-:-:S03]  /*0530*/  I2FP.F32.U32 R11, R11 ;  /* 0x0000000b000b7245 */ /* 0x000fc60000201000 */
[----:B------:R-:W-:Y:S01]  /*0540*/  FFMA R10, R9, -2, -R14 ;  /* 0xc0000000090a7823 */ /* 0x000fe2000000080e */
[----:B------:R-:W-:Y:S01]  /*0550*/  I2FP.F32.U32 R24, R24 ;  /* 0x0000001800187245 */ /* 0x000fe20000201000 */
[----:B------:R-:W-:Y:S02]  /*0560*/  FADD R14, -R14, R11 ;  /* 0x0000000b0e0e7221 */ /* 0x000fe40000000100 */
[----:B------:R-:W-:Y:S02]  /*0570*/  FADD R11, -R11, R10 ;  /* 0x0000000a0b0b7221 */ /* 0x000fe40000000100 */
[----:B------:R-:W-:Y:S01]  /*0580*/  FADD R9, R24, R24 ;  /* 0x0000001818097221 */ /* 0x000fe20000000000 */
[----:B------:R-:W-:-:S03]  /*0590*/  I2FP.F32.U32 R26, R26 ;  /* 0x0000001a001a7245 */ /* 0x000fc60000201000 */
[----:B------:R-:W-:Y:S01]  /*05a0*/  FADD R9, R14, -R9 ;  /* 0x800000090e097221 */ /* 0x000fe20000000000 */
[----:B------:R-:W-:-:S03]  /*05b0*/  FADD R0, RZ, R0 ;  /* 0x00000000ff007221 */ /* 0x000fc60000000000 */
[----:B------:R-:W-:Y:S01]  /*05c0*/  FFMA R9, R26, 2, R9 ;  /* 0x400000001a097823 */ /* 0x000fe20000000009 */
[----:B------:R-:W-:Y:S01]  /*05d0*/  FADD R6, RZ, R6 ;  /* 0x00000006ff067221 */ /* 0x000fe20000000000 */
[----:B------:R-:W-:Y:S01]  /*05e0*/  BSSY.RECONVERGENT B0, `(.L_x_0) ;  /* 0x000001e000007945 */ /* 0x000fe20003800200 */
[----:B--2---:R-:W-:-:S05]  /*05f0*/  I2FP.F32.U32 R8, R25 ;  /* 0x0000001900087245 */ /* 0x004fca0000201000 */
[----:B------:R-:W-:Y:S01]  /*0600*/  FADD R7, R7, R8 ;  /* 0x0000000807077221 */ /* 0x000fe20000000000 */
[----:B------:R-:W-:Y:S01]  /*0610*/  FADD R23, R8, R23 ;  /* 0x0000001708177221 */ /* 0x000fe20000000000 */
[----:B------:R-:W-:Y:S02]  /*0620*/  I2FP.F32.U32 R8, R5 ;  /* 0x0000000500087245 */ /* 0x000fe40000201000 */
[----:B---3--:R-:W-:-:S03]  /*0630*/  I2FP.F32.U32 R10, R4 ;  /* 0x00000004000a7245 */ /* 0x008fc60000201000 */
[----:B------:R-:W-:Y:S01]  /*0640*/  FADD R11, R8, R11 ;  /* 0x0000000b080b7221 */ /* 0x000fe20000000000 */
[----:B----4-:R-:W-:-:S03]  /*0650*/  I2FP.F32.U32 R4, R27 ;  /* 0x0000001b00047245 */ /* 0x010fc60000201000 */
[----:B------:R-:W-:Y:S01]  /*0660*/  FFMA R11, R10, 2, R11 ;  /* 0x400000000a0b7823 */ /* 0x000fe2000000000b */
[----:B------:R-:W-:Y:S01]  /*0670*/  FADD R0, R0, R23 ;  /* 0x0000001700007221 */ /* 0x000fe20000000000 */
[----:B------:R-:W-:Y:S02]  /*0680*/  FADD R9, R9, -R8 ;  /* 0x8000000809097221 */ /* 0x000fe40000000000 */
[----:B------:R-:W-:Y:S01]  /*0690*/  FADD R11, R4, R11 ;  /* 0x0000000b040b7221 */ /* 0x000fe20000000000 */
[----:B------:R-:W-:Y:S01]  /*06a0*/  FADD R6, R6, R7 ;  /* 0x0000000706067221 */ /* 0x000fe20000000000 */
[----:B------:R-:W-:Y:S02]  /*06b0*/  FADD R9, R9, R4 ;  /* 0x0000000409097221 */ /* 0x000fe40000000000 */
[----:B------:R-:W-:Y:S02]  /*06c0*/  FADD R0, R0, R11 ;  /* 0x0000000b00007221 */ /* 0x000fe40000000000 */
[----:B------:R-:W-:-:S02]  /*06d0*/  FADD R6, R6, R9 ;  /* 0x0000000906067221 */ /* 0x000fc40000000000 */
[----:B------:R-:W-:-:S04]  /*06e0*/  FMUL R5, R0, R0 ;  /* 0x0000000000057220 */ /* 0x000fc80000400000 */
[----:B------:R-:W-:-:S05]  /*06f0*/  FFMA R0, R6, R6, R5 ;  /* 0x0000000606007223 */ /* 0x000fca0000000005 */
[----:B------:R-:W-:Y:S01]  /*0700*/  IADD3 R4, PT, PT, R0, -0xd000000, RZ ;  /* 0xf300000000047810 */ /* 0x000fe20007ffe0ff */
[----:B------:R0:W1:Y:S03]  /*0710*/  MUFU.RSQ R5, R0 ;  /* 0x0000000000057308 */ /* 0x0000660000001400 */
[----:B------:R-:W-:Y:S02]  /*0720*/  ISETP.GT.U32.AND P0, PT, R4, 0x727fffff, PT ;  /* 0x727fffff0400780c */ /* 0x000fe40003f04070 */
[----:B------:R-:W-:-:S11]  /*0730*/  IADD3 R4, PT, PT, R2, -0x1, R3 ;  /* 0xffffffff02047810 */ /* 0x000fd60007ffe003 */
[----:B0-----:R-:W-:Y:S05]  /*0740*/  @!P0 BRA `(.L_x_1) ;  /* 0x00000000000c8947 */ /* 0x001fea0003800000 */
[----:B------:R-:W-:-:S07]  /*0750*/  MOV R8, 0x770 ;  /* 0x0000077000087802 */ /* 0x000fce0000000f00 */
[----:B-1----:R-:W-:Y:S05]  /*0760*/  CALL.REL.NOINC `($__internal_0_$__cuda_sm20_sqrt_rn_f32_slowpath) ;  /* 0x0000000000487944 */ /* 0x002fea0003c00000 */
[----:B------:R-:W-:Y:S05]  /*0770*/  BRA `(.L_x_2) ;  /* 0x0000000000107947 */ /* 0x000fea0003800000 */
.L_x_1:
[----:B-1----:R-:W-:Y:S01]  /*0780*/  FMUL.FTZ R3, R0, R5 ;  /* 0x0000000500037220 */ /* 0x002fe20000410000 */
[----:B------:R-:W-:-:S03]  /*0790*/  FMUL.FTZ R5, R5, 0.5 ;  /* 0x3f00000005057820 */ /* 0x000fc60000410000 */
[----:B------:R-:W-:-:S04]  /*07a0*/  FFMA R0, -R3, R3, R0 ;  /* 0x0000000303007223 */ /* 0x000fc80000000100 */
[----:B------:R-:W-:-:S07]  /*07b0*/  FFMA R0, R0, R5, R3 ;  /* 0x0000000500007223 */ /* 0x000fce0000000003 */
.L_x_2:
[----:B------:R-:W-:Y:S05]  /*07c0*/  BSYNC.RECONVERGENT B0 ;  /* 0x0000000000007941 */ /* 0x000fea0003800200 */
.L_x_0:
[----:B------:R-:W0:Y:S01]  /*07d0*/  LDC.64 R2, c[0x0][0x388] ;  /* 0x0000e200ff027b82 */ /* 0x000e220000000a00 */
[----:B------:R-:W-:Y:S02]  /*07e0*/  FMNMX R0, R0, 255, PT ;  /* 0x437f000000007809 */ /* 0x000fe40003800000 */
[----:B------:R-:W-:Y:S02]  /*07f0*/  MOV R5, 0x3 ;  /* 0x0000000300057802 */ /* 0x000fe40000000f00 */
[----:B------:R-:W-:-:S03]  /*0800*/  FMNMX R0, RZ, R0, !PT ;  /* 0x00000000ff007209 */ /* 0x000fc60007800000 */
[----:B------:R-:W-:-:S03]  /*0810*/  IMAD R5, R4, R5, 0x3 ;  /* 0x0000000304057424 */ /* 0x000fc600078e0205 */
[----:B------:R-:W1:Y:S01]  /*0820*/  F2I.U32.TRUNC.NTZ R0, R0 ;  /* 0x0000000000007305 */ /* 0x000e62000020f000 */
[----:B0-----:R-:W-:Y:S01]  /*0830*/  IMAD.WIDE R2, R5, 0x4, R2 ;  /* 0x0000000405027825 */ /* 0x001fe200078e0202 */
[----:B-1----:R-:W-:-:S05]  /*0840*/  LOP3.LUT R5, R0, 0xff, RZ, 0xc0, !PT ;  /* 0x000000ff00057812 */ /* 0x002fca00078ec0ff */
[----:B------:R-:W-:Y:S04]  /*0850*/  STG.E desc[UR4][R2.64], R5 ;  /* 0x0000000502007986 */ /* 0x000fe8000c101904 */
[----:B------:R-:W-:Y:S04]  /*0860*/  STG.E desc[UR4][R2.64+0x4], R5 ;  /* 0x0000040502007986 */ /* 0x000fe8000c101904 */
[----:B------:R-:W-:Y:S01]  /*0870*/  STG.E desc[UR4][R2.64+0x8], R5 ;  /* 0x0000080502007986 */ /* 0x000fe2000c101904 */
[----:B------:R-:W-:Y:S05]  /*0880*/  EXIT ;  /* 0x000000000000794d */ /* 0x000fea0003800000 */
        .weak           $__internal_0_$__cuda_sm20_sqrt_rn_f32_slowpath
        .type           $__internal_0_$__cuda_sm20_sqrt_rn_f32_slowpath,@function
        .size           $__internal_0_$__cuda_sm20_sqrt_rn_f32_slowpath,(.L_x_5 - $__internal_0_$__cuda_sm20_sqrt_rn_f32_slowpath)
$__internal_0_$__cuda_sm20_sqrt_rn_f32_slowpath:
[----:B------:R-:W-:-:S13]  /*0890*/  LOP3.LUT P0, RZ, R0, 0x7fffffff, RZ, 0xc0, !PT ;  /* 0x7fffffff00ff7812 */ /* 0x000fda000780c0ff */
[----:B------:R-:W-:Y:S01]  /*08a0*/  @!P0 MOV R2, R0 ;  /* 0x0000000000028202 */ /* 0x000fe20000000f00 */
[----:B------:R-:W-:Y:S06]  /*08b0*/  @!P0 BRA `(.L_x_3) ;  /* 0x0000000000408947 */ /* 0x000fec0003800000 */
[----:B------:R-:W-:-:S13]  /*08c0*/  FSETP.GEU.FTZ.AND P0, PT, R0, RZ, PT ;  /* 0x000000ff0000720b */ /* 0x000fda0003f1e000 */
[----:B------:R-:W-:Y:S01]  /*08d0*/  @!P0 MOV R2, 0x7fffffff ;  /* 0x7fffffff00028802 */ /* 0x000fe20000000f00 */
[----:B------:R-:W-:Y:S06]  /*08e0*/  @!P0 BRA `(.L_x_3) ;  /* 0x0000000000348947 */ /* 0x000fec0003800000 */
[----:B------:R-:W-:-:S13]  /*08f0*/  FSETP.GTU.FTZ.AND P0, PT, |R0|, +INF , PT ;  /* 0x7f8000000000780b */ /* 0x000fda0003f1c200 */
[----:B------:R-:W-:Y:S01]  /*0900*/  @P0 FADD.FTZ R2, R0, 1 ;  /* 0x3f80000000020421 */ /* 0x000fe20000010000 */
[----:B------:R-:W-:Y:S06]  /*0910*/  @P0 BRA `(.L_x_3) ;  /* 0x0000000000280947 */ /* 0x000fec0003800000 */
[----:B------:R-:W-:-:S13]  /*0920*/  FSETP.NEU.FTZ.AND P0, PT, |R0|, +INF , PT ;  /* 0x7f8000000000780b */ /* 0x000fda0003f1d200 */
[----:B------:R-:W-:-:S04]  /*0930*/  @P0 FFMA R3, R0, 1.84467440737095516160e+19, RZ ;  /* 0x5f80000000030823 */ /* 0x000fc800000000ff */
[----:B------:R-:W0:Y:S02]  /*0940*/  @P0 MUFU.RSQ R2, R3 ;  /* 0x0000000300020308 */ /* 0x000e240000001400 */
[----:B0-----:R-:W-:Y:S01]  /*0950*/  @P0 FMUL.FTZ R6, R3, R2 ;  /* 0x0000000203060220 */ /* 0x001fe20000410000 */
[----:B------:R-:W-:Y:S01]  /*0960*/  @P0 FMUL.FTZ R7, R2, 0.5 ;  /* 0x3f00000002070820 */ /* 0x000fe20000410000 */
[----:B------:R-:W-:Y:S02]  /*0970*/  @!P0 MOV R2, R0 ;  /* 0x0000000000028202 */ /* 0x000fe40000000f00 */
[----:B------:R-:W-:-:S04]  /*0980*/  @P0 FADD.FTZ R5, -R6, -RZ ;  /* 0x800000ff06050221 */ /* 0x000fc80000010100 */
[----:B------:R-:W-:-:S04]  /*0990*/  @P0 FFMA R5, R6, R5, R3 ;  /* 0x0000000506050223 */ /* 0x000fc80000000003 */
[----:B------:R-:W-:-:S04]  /*09a0*/  @P0 FFMA R5, R5, R7, R6 ;  /* 0x0000000705050223 */ /* 0x000fc80000000006 */
[----:B------:R-:W-:-:S07]  /*09b0*/  @P0 FMUL.FTZ R2, R5, 2.3283064365386962891e-10 ;  /* 0x2f80000005020820 */ /* 0x000fce0000410000 */
.L_x_3:
[----:B------:R-:W-:Y:S01]  /*09c0*/  HFMA2 R3, -RZ, RZ, 0, 0 ;  /* 0x00000000ff037431 */ /* 0x000fe200000001ff */
[----:B------:R-:W-:Y:S02]  /*09d0*/  MOV R0, R2 ;  /* 0x0000000200007202 */ /* 0x000fe40000000f00 */
[----:B------:R-:W-:-:S04]  /*09e0*/  MOV R2, R8 ;  /* 0x0000000800027202 */ /* 0x000fc80000000f00 */
[----:B------:R-:W-:Y:S05]  /*09f0*/  RET.REL.NODEC R2 `(_Z11sobelFilterPjS_ii) ;  /* 0xfffffff402807950 */ /* 0x000fea0003c3ffff */
.L_x_4:
[----:B------:R-:W-:-:S00]  /*0a00*/  BRA `(.L_x_4) ;  /* 0xfffffffc00fc7947 */ /* 0x000fc0000383ffff */
[----:B------:R-:W-:-:S00]  /*0a10*/  NOP ;  /* 0x0000000000007918 */ /* 0x000fc00000000000 */
        /* <DEDUP_REMOVED lines=14> */
.L_x_5:


//--------------------- .nv.shared.reserved.0     --------------------------
	.section	.nv.shared.reserved.0,"aw",@nobits
	.weak		__nv_reservedSMEM_offset_0_alias
	.size		__nv_reservedSMEM_offset_0_alias, 0, 64
	.other		__nv_reservedSMEM_offset_0_alias,@"STO_CUDA_RESERVED_SHARED STV_DEFAULT"
__nv_reservedSMEM_offset_0_alias:
	.zero		0
	.zero		64


//--------------------- .nv.constant0._Z11sobelFilterPjS_ii --------------------------
	.section	.nv.constant0._Z11sobelFilterPjS_ii,"a",@progbits
	.sectionflags	@""
	.align	4
.nv.constant0._Z11sobelFilterPjS_ii:
	.zero		920


//--------------------- SYMBOLS --------------------------

	.type		.nv.reservedSmem.offset0,@object
	.size		.nv.reservedSmem.offset0,0x4
